//
// Generated by NVIDIA NVVM Compiler
//
// Compiler Build ID: CL-36424714
// Cuda compilation tools, release 13.0, V13.0.88
// Based on NVVM 20.0.0
//

.version 9.0
.target sm_100
.address_size 64

	// .globl	_Z3addPiS_S_iii

.visible .entry _Z3addPiS_S_iii(
	.param .u64 .ptr .align 1 _Z3addPiS_S_iii_param_0,
	.param .u64 .ptr .align 1 _Z3addPiS_S_iii_param_1,
	.param .u64 .ptr .align 1 _Z3addPiS_S_iii_param_2,
	.param .u32 _Z3addPiS_S_iii_param_3,
	.param .u32 _Z3addPiS_S_iii_param_4,
	.param .u32 _Z3addPiS_S_iii_param_5
)
{
	.reg .pred 	%p<10>;
	.reg .b32 	%r<89>;
	.reg .b64 	%rd<53>;

	ld.param.u64 	%rd7, [_Z3addPiS_S_iii_param_0];
	ld.param.u64 	%rd8, [_Z3addPiS_S_iii_param_1];
	ld.param.u64 	%rd9, [_Z3addPiS_S_iii_param_2];
	ld.param.u32 	%r25, [_Z3addPiS_S_iii_param_4];
	ld.param.u32 	%r26, [_Z3addPiS_S_iii_param_5];
	cvta.to.global.u64 	%rd1, %rd8;
	cvta.to.global.u64 	%rd2, %rd7;
	cvta.to.global.u64 	%rd10, %rd9;
	mov.u32 	%r1, %ctaid.x;
	mov.u32 	%r2, %ctaid.y;
	mad.lo.s32 	%r27, %r26, %r1, %r2;
	mul.wide.s32 	%rd11, %r27, 4;
	add.s64 	%rd3, %rd10, %rd11;
	mov.b32 	%r28, 0;
	st.global.u32 	[%rd3], %r28;
	setp.lt.s32 	%p1, %r25, 1;
	@%p1 bra 	$L__BB0_12;
	mul.lo.s32 	%r3, %r25, %r1;
	and.b32  	%r4, %r25, 7;
	setp.lt.u32 	%p2, %r25, 8;
	mov.b32 	%r83, 0;
	mov.u32 	%r86, %r83;
	@%p2 bra 	$L__BB0_4;
	and.b32  	%r86, %r25, 2147483640;
	neg.s32 	%r81, %r86;
	shl.b32 	%r7, %r26, 3;
	mul.wide.u32 	%rd12, %r3, 4;
	add.s64 	%rd13, %rd12, %rd2;
	add.s64 	%rd52, %rd13, 16;
	mov.b32 	%r83, 0;
	mul.wide.s32 	%rd16, %r26, 4;
	mov.u32 	%r80, %r2;
$L__BB0_3:
	.pragma "nounroll";
	ld.global.u32 	%r31, [%rd52+-16];
	mul.wide.s32 	%rd14, %r80, 4;
	add.s64 	%rd15, %rd1, %rd14;
	ld.global.u32 	%r32, [%rd15];
	mad.lo.s32 	%r33, %r32, %r31, %r83;
	st.global.u32 	[%rd3], %r33;
	ld.global.u32 	%r34, [%rd52+-12];
	add.s64 	%rd17, %rd15, %rd16;
	ld.global.u32 	%r35, [%rd17];
	mad.lo.s32 	%r36, %r35, %r34, %r33;
	st.global.u32 	[%rd3], %r36;
	ld.global.u32 	%r37, [%rd52+-8];
	add.s64 	%rd18, %rd17, %rd16;
	ld.global.u32 	%r38, [%rd18];
	mad.lo.s32 	%r39, %r38, %r37, %r36;
	st.global.u32 	[%rd3], %r39;
	ld.global.u32 	%r40, [%rd52+-4];
	add.s64 	%rd19, %rd18, %rd16;
	ld.global.u32 	%r41, [%rd19];
	mad.lo.s32 	%r42, %r41, %r40, %r39;
	st.global.u32 	[%rd3], %r42;
	ld.global.u32 	%r43, [%rd52];
	add.s64 	%rd20, %rd19, %rd16;
	ld.global.u32 	%r44, [%rd20];
	mad.lo.s32 	%r45, %r44, %r43, %r42;
	st.global.u32 	[%rd3], %r45;
	ld.global.u32 	%r46, [%rd52+4];
	add.s64 	%rd21, %rd20, %rd16;
	ld.global.u32 	%r47, [%rd21];
	mad.lo.s32 	%r48, %r47, %r46, %r45;
	st.global.u32 	[%rd3], %r48;
	ld.global.u32 	%r49, [%rd52+8];
	add.s64 	%rd22, %rd21, %rd16;
	ld.global.u32 	%r50, [%rd22];
	mad.lo.s32 	%r51, %r50, %r49, %r48;
	st.global.u32 	[%rd3], %r51;
	ld.global.u32 	%r52, [%rd52+12];
	add.s64 	%rd23, %rd22, %rd16;
	ld.global.u32 	%r53, [%rd23];
	mad.lo.s32 	%r83, %r53, %r52, %r51;
	st.global.u32 	[%rd3], %r83;
	add.s32 	%r81, %r81, 8;
	add.s32 	%r80, %r80, %r7;
	add.s64 	%rd52, %rd52, 32;
	setp.ne.s32 	%p3, %r81, 0;
	@%p3 bra 	$L__BB0_3;
$L__BB0_4:
	setp.eq.s32 	%p4, %r4, 0;
	@%p4 bra 	$L__BB0_12;
	and.b32  	%r16, %r25, 3;
	setp.lt.u32 	%p5, %r4, 4;
	@%p5 bra 	$L__BB0_7;
	add.s32 	%r54, %r86, %r3;
	mul.wide.u32 	%rd24, %r54, 4;
	add.s64 	%rd25, %rd2, %rd24;
	ld.global.u32 	%r55, [%rd25];
	mad.lo.s32 	%r56, %r86, %r26, %r2;
	mul.wide.s32 	%rd26, %r56, 4;
	add.s64 	%rd27, %rd1, %rd26;
	ld.global.u32 	%r57, [%rd27];
	mad.lo.s32 	%r58, %r57, %r55, %r83;
	st.global.u32 	[%rd3], %r58;
	cvt.u64.u32 	%rd28, %r3;
	cvt.u64.u32 	%rd29, %r86;
	add.s64 	%rd30, %rd29, %rd28;
	shl.b64 	%rd31, %rd30, 2;
	add.s64 	%rd32, %rd2, %rd31;
	ld.global.u32 	%r59, [%rd32+4];
	mul.wide.s32 	%rd33, %r26, 4;
	add.s64 	%rd34, %rd27, %rd33;
	ld.global.u32 	%r60, [%rd34];
	mad.lo.s32 	%r61, %r60, %r59, %r58;
	st.global.u32 	[%rd3], %r61;
	ld.global.u32 	%r62, [%rd32+8];
	add.s64 	%rd35, %rd34, %rd33;
	ld.global.u32 	%r63, [%rd35];
	mad.lo.s32 	%r64, %r63, %r62, %r61;
	st.global.u32 	[%rd3], %r64;
	ld.global.u32 	%r65, [%rd32+12];
	add.s64 	%rd36, %rd35, %rd33;
	ld.global.u32 	%r66, [%rd36];
	mad.lo.s32 	%r83, %r66, %r65, %r64;
	st.global.u32 	[%rd3], %r83;
	add.s32 	%r86, %r86, 4;
$L__BB0_7:
	setp.eq.s32 	%p6, %r16, 0;
	@%p6 bra 	$L__BB0_12;
	setp.eq.s32 	%p7, %r16, 1;
	@%p7 bra 	$L__BB0_10;
	add.s32 	%r67, %r86, %r3;
	mul.wide.u32 	%rd37, %r67, 4;
	add.s64 	%rd38, %rd2, %rd37;
	ld.global.u32 	%r68, [%rd38];
	mad.lo.s32 	%r69, %r86, %r26, %r2;
	mul.wide.s32 	%rd39, %r69, 4;
	add.s64 	%rd40, %rd1, %rd39;
	ld.global.u32 	%r70, [%rd40];
	mad.lo.s32 	%r71, %r70, %r68, %r83;
	st.global.u32 	[%rd3], %r71;
	cvt.u64.u32 	%rd41, %r3;
	cvt.u64.u32 	%rd42, %r86;
	add.s64 	%rd43, %rd42, %rd41;
	shl.b64 	%rd44, %rd43, 2;
	add.s64 	%rd45, %rd2, %rd44;
	ld.global.u32 	%r72, [%rd45+4];
	mul.wide.s32 	%rd46, %r26, 4;
	add.s64 	%rd47, %rd40, %rd46;
	ld.global.u32 	%r73, [%rd47];
	mad.lo.s32 	%r83, %r73, %r72, %r71;
	st.global.u32 	[%rd3], %r83;
	add.s32 	%r86, %r86, 2;
$L__BB0_10:
	and.b32  	%r74, %r25, 1;
	setp.eq.b32 	%p8, %r74, 1;
	not.pred 	%p9, %p8;
	@%p9 bra 	$L__BB0_12;
	add.s32 	%r75, %r86, %r3;
	mul.wide.u32 	%rd48, %r75, 4;
	add.s64 	%rd49, %rd2, %rd48;
	ld.global.u32 	%r76, [%rd49];
	mad.lo.s32 	%r77, %r86, %r26, %r2;
	mul.wide.s32 	%rd50, %r77, 4;
	add.s64 	%rd51, %rd1, %rd50;
	ld.global.u32 	%r78, [%rd51];
	mad.lo.s32 	%r79, %r78, %r76, %r83;
	st.global.u32 	[%rd3], %r79;
$L__BB0_12:
	ret;

}


// ===== COMPILED SASS (sm_100) =====

	.target	sm_100

	.elftype	@"ET_EXEC"


//--------------------- .note.nv.tkinfo           --------------------------
	.section	.note.nv.tkinfo,"",@"SHT_NOTE"
	.sectionflags	@"SHF_NOTE_NV_TKINFO"
	.tkinfo
        /*0018*/ 	.word	0x00000002
        /*0030*/ 	.string	""
        /*0030*/ 	.string	"ptxas"
        /*0030*/ 	.string	"Cuda compilation tools, release 13.0, V13.0.88"
        /*0030*/ 	.string	"Build cuda_13.0.r13.0/compiler.36424714_0"
        /*0030*/ 	.string	"-arch sm_100 -m 64 "



//--------------------- .note.nv.cuinfo           --------------------------
	.section	.note.nv.cuinfo,"",@"SHT_NOTE"
	.sectionflags	@"SHF_NOTE_NV_CUINFO"
        /*0018*/ 	.short	0x0002
        /*001a*/ 	.short	0x0064
        /*001c*/ 	.short	0x0082
	.zero		2


//--------------------- .nv.info                  --------------------------
	.section	.nv.info,"",@"SHT_CUDA_INFO"
	.align	4


	//----- nvinfo : EIATTR_REGCOUNT
	.align		4
        /*0000*/ 	.byte	0x04, 0x2f
        /*0002*/ 	.short	(.L_1 - .L_0)
	.align		4
.L_0:
        /*0004*/ 	.word	index@(_Z3addPiS_S_iii)
        /*0008*/ 	.word	0x0000001c


	//----- nvinfo : EIATTR_FRAME_SIZE
	.align		4
.L_1:
        /*000c*/ 	.byte	0x04, 0x11
        /*000e*/ 	.short	(.L_3 - .L_2)
	.align		4
.L_2:
        /*0010*/ 	.word	index@(_Z3addPiS_S_iii)
        /*0014*/ 	.word	0x00000000


	//----- nvinfo : EIATTR_MIN_STACK_SIZE
	.align		4
.L_3:
        /*0018*/ 	.byte	0x04, 0x12
        /*001a*/ 	.short	(.L_5 - .L_4)
	.align		4
.L_4:
        /*001c*/ 	.word	index@(_Z3addPiS_S_iii)
        /*0020*/ 	.word	0x00000000
.L_5:


//--------------------- .nv.compat                --------------------------
	.section	.nv.compat,"",@"SHT_CUDA_COMPAT_INFO"
	.align	4
        /*0000*/ 	.byte	0x02, 0x09, 0x00, 0x00, 0x02, 0x02, 0x01, 0x00, 0x02, 0x05, 0x05, 0x00, 0x03, 0x07, 0x01, 0x01
        /*0010*/ 	.byte	0x02, 0x03, 0x00, 0x00, 0x02, 0x06, 0x01, 0x00, 0x04, 0x0b, 0x08, 0x00, 0x09, 0x00, 0x00, 0x00
        /*0020*/ 	.byte	0x00, 0x00, 0x00, 0x00


//--------------------- .nv.info._Z3addPiS_S_iii  --------------------------
	.section	.nv.info._Z3addPiS_S_iii,"",@"SHT_CUDA_INFO"
	.sectionflags	@""
	.align	4


	//----- nvinfo : EIATTR_CUDA_API_VERSION
	.align		4
        /*0000*/ 	.byte	0x04, 0x37
        /*0002*/ 	.short	(.L_7 - .L_6)
.L_6:
        /*0004*/ 	.word	0x00000082


	//----- nvinfo : EIATTR_KPARAM_INFO
	.align		4
.L_7:
        /*0008*/ 	.byte	0x04, 0x17
        /*000a*/ 	.short	(.L_9 - .L_8)
.L_8:
        /*000c*/ 	.word	0x00000000
        /*0010*/ 	.short	0x0005
        /*0012*/ 	.short	0x0020
        /*0014*/ 	.byte	0x00, 0xf0, 0x11, 0x00


	//----- nvinfo : EIATTR_KPARAM_INFO
	.align		4
.L_9:
        /*0018*/ 	.byte	0x04, 0x17
        /*001a*/ 	.short	(.L_11 - .L_10)
.L_10:
        /*001c*/ 	.word	0x00000000
        /*0020*/ 	.short	0x0004
        /*0022*/ 	.short	0x001c
        /*0024*/ 	.byte	0x00, 0xf0, 0x11, 0x00


	//----- nvinfo : EIATTR_KPARAM_INFO
	.align		4
.L_11:
        /*0028*/ 	.byte	0x04, 0x17
        /*002a*/ 	.short	(.L_13 - .L_12)
.L_12:
        /*002c*/ 	.word	0x00000000
        /*0030*/ 	.short	0x0003
        /*0032*/ 	.short	0x0018
        /*0034*/ 	.byte	0x00, 0xf0, 0x11, 0x00


	//----- nvinfo : EIATTR_KPARAM_INFO
	.align		4
.L_13:
        /*0038*/ 	.byte	0x04, 0x17
        /*003a*/ 	.short	(.L_15 - .L_14)
.L_14:
        /*003c*/ 	.word	0x00000000
        /*0040*/ 	.short	0x0002
        /*0042*/ 	.short	0x0010
        /*0044*/ 	.byte	0x00, 0xf5, 0x21, 0x00


	//----- nvinfo : EIATTR_KPARAM_INFO
	.align		4
.L_15:
        /*0048*/ 	.byte	0x04, 0x17
        /*004a*/ 	.short	(.L_17 - .L_16)
.L_16:
        /*004c*/ 	.word	0x00000000
        /*0050*/ 	.short	0x0001
        /*0052*/ 	.short	0x0008
        /*0054*/ 	.byte	0x00, 0xf5, 0x21, 0x00


	//----- nvinfo : EIATTR_KPARAM_INFO
	.align		4
.L_17:
        /*0058*/ 	.byte	0x04, 0x17
        /*005a*/ 	.short	(.L_19 - .L_18)
.L_18:
        /*005c*/ 	.word	0x00000000
        /*0060*/ 	.short	0x0000
        /*0062*/ 	.short	0x0000
        /*0064*/ 	.byte	0x00, 0xf5, 0x21, 0x00


	//----- nvinfo : EIATTR_SPARSE_MMA_MASK
	.align		4
.L_19:
        /*0068*/ 	.byte	0x03, 0x50
        /*006a*/ 	.short	0x0000


	//----- nvinfo : EIATTR_MAXREG_COUNT
	.align		4
        /*006c*/ 	.byte	0x03, 0x1b
        /*006e*/ 	.short	0x00ff


	//----- nvinfo : EIATTR_MERCURY_ISA_VERSION
	.align		4
        /*0070*/ 	.byte	0x03, 0x5f
        /*0072*/ 	.short	0x0101


	//----- nvinfo : EIATTR_VRC_CTA_INIT_COUNT
	.align		4
        /*0074*/ 	.byte	0x02, 0x4a
	.zero		1
	.zero		1


	//----- nvinfo : EIATTR_EXIT_INSTR_OFFSETS
	.align		4
        /*0078*/ 	.byte	0x04, 0x1c
        /*007a*/ 	.short	(.L_21 - .L_20)


	//   ....[0]....
.L_20:
        /*007c*/ 	.word	0x000000b0


	//   ....[1]....
        /*0080*/ 	.word	0x000004a0


	//   ....[2]....
        /*0084*/ 	.word	0x000006e0


	//   ....[3]....
        /*0088*/ 	.word	0x00000880


	//   ....[4]....
        /*008c*/ 	.word	0x00000930


	//----- nvinfo : EIATTR_CBANK_PARAM_SIZE
	.align		4
.L_21:
        /*0090*/ 	.byte	0x03, 0x19
        /*0092*/ 	.short	0x0024


	//----- nvinfo : EIATTR_PARAM_CBANK
	.align		4
        /*0094*/ 	.byte	0x04, 0x0a
        /*0096*/ 	.short	(.L_23 - .L_22)
	.align		4
.L_22:
        /*0098*/ 	.word	index@(.nv.constant0._Z3addPiS_S_iii)
        /*009c*/ 	.short	0x0380
        /*009e*/ 	.short	0x0024


	//----- nvinfo : EIATTR_SW_WAR
	.align		4
.L_23:
        /*00a0*/ 	.byte	0x04, 0x36
        /*00a2*/ 	.short	(.L_25 - .L_24)
.L_24:
        /*00a4*/ 	.word	0x00000008
.L_25:


//--------------------- .nv.callgraph             --------------------------
	.section	.nv.callgraph,"",@"SHT_CUDA_CALLGRAPH"
	.align	4
	.sectionentsize	8
	.align		4
        /*0000*/ 	.word	0x00000000
	.align		4
        /*0004*/ 	.word	0xffffffff
	.align		4
        /*0008*/ 	.word	0x00000000
	.align		4
        /*000c*/ 	.word	0xfffffffe
	.align		4
        /*0010*/ 	.word	0x00000000
	.align		4
        /*0014*/ 	.word	0xfffffffd
	.align		4
        /*0018*/ 	.word	0x00000000
	.align		4
        /*001c*/ 	.word	0xfffffffc


//--------------------- .text._Z3addPiS_S_iii     --------------------------
	.section	.text._Z3addPiS_S_iii,"ax",@progbits
	.align	128
        .global         _Z3addPiS_S_iii
        .type           _Z3addPiS_S_iii,@function
        .size           _Z3addPiS_S_iii,(.L_x_5 - _Z3addPiS_S_iii)
        .other          _Z3addPiS_S_iii,@"STO_CUDA_ENTRY STV_DEFAULT"
_Z3addPiS_S_iii:
.text._Z3addPiS_S_iii:
[----:B------:R-:W-:Y:S01]  /*0000*/  LDC R1, c[0x0][0x37c] ;  /* 0x0000df00ff017b82 */ /* 0x000fe20000000800 */
[----:B------:R-:W0:Y:S07]  /*0010*/  S2R R0, SR_CTAID.Y ;  /* 0x0000000000007919 */ /* 0x000e2e0000002600 */
[----:B------:R-:W1:Y:S01]  /*0020*/  LDC R6, c[0x0][0x39c] ;  /* 0x0000e700ff067b82 */ /* 0x000e620000000800 */
[----:B------:R-:W2:Y:S07]  /*0030*/  LDCU.64 UR4, c[0x0][0x358] ;  /* 0x00006b00ff0477ac */ /* 0x000eae0008000a00 */
[----:B------:R-:W0:Y:S08]  /*0040*/  S2UR UR6, SR_CTAID.X ;  /* 0x00000000000679c3 */ /* 0x000e300000002500 */
[----:B------:R-:W0:Y:S08]  /*0050*/  LDC R7, c[0x0][0x3a0] ;  /* 0x0000e800ff077b82 */ /* 0x000e300000000800 */
[----:B------:R-:W3:Y:S01]  /*0060*/  LDC.64 R2, c[0x0][0x390] ;  /* 0x0000e400ff027b82 */ /* 0x000ee20000000a00 */
[----:B-1----:R-:W-:Y:S01]  /*0070*/  ISETP.GE.AND P0, PT, R6, 0x1, PT ;  /* 0x000000010600780c */ /* 0x002fe20003f06270 */
[----:B0-----:R-:W-:-:S04]  /*0080*/  IMAD R5, R7, UR6, R0 ;  /* 0x0000000607057c24 */ /* 0x001fc8000f8e0200 */
[----:B---3--:R-:W-:-:S05]  /*0090*/  IMAD.WIDE R2, R5, 0x4, R2 ;  /* 0x0000000405027825 */ /* 0x008fca00078e0202 */
[----:B--2---:R0:W-:Y:S03]  /*00a0*/  STG.E desc[UR4][R2.64], RZ ;  /* 0x000000ff02007986 */ /* 0x0041e6000c101904 */
[----:B------:R-:W-:Y:S05]  /*00b0*/  @!P0 EXIT ;  /* 0x000000000000894d */ /* 0x000fea0003800000 */
[C---:B------:R-:W-:Y:S01]  /*00c0*/  ISETP.GE.U32.AND P1, PT, R6.reuse, 0x8, PT ;  /* 0x000000080600780c */ /* 0x040fe20003f26070 */
[C---:B------:R-:W-:Y:S01]  /*00d0*/  IMAD R8, R6.reuse, UR6, RZ ;  /* 0x0000000606087c24 */ /* 0x040fe2000f8e02ff */
[----:B------:R-:W-:Y:S01]  /*00e0*/  LOP3.LUT R13, R6, 0x7, RZ, 0xc0, !PT ;  /* 0x00000007060d7812 */ /* 0x000fe200078ec0ff */
[----:B------:R-:W-:Y:S01]  /*00f0*/  HFMA2 R11, -RZ, RZ, 0, 0 ;  /* 0x00000000ff0b7431 */ /* 0x000fe200000001ff */
[----:B------:R-:W-:Y:S02]  /*0100*/  MOV R9, RZ ;  /* 0x000000ff00097202 */ /* 0x000fe40000000f00 */
[----:B------:R-:W-:-:S07]  /*0110*/  ISETP.NE.AND P0, PT, R13, RZ, PT ;  /* 0x000000ff0d00720c */ /* 0x000fce0003f05270 */
[----:B------:R-:W-:Y:S06]  /*0120*/  @!P1 BRA `(.L_x_0) ;  /* 0x0000000000dc9947 */ /* 0x000fec0003800000 */
[----:B------:R-:W1:Y:S01]  /*0130*/  LDC.64 R4, c[0x0][0x380] ;  /* 0x0000e000ff047b82 */ /* 0x000e620000000a00 */
[----:B------:R-:W-:Y:S02]  /*0140*/  LOP3.LUT R9, R6, 0x7ffffff8, RZ, 0xc0, !PT ;  /* 0x7ffffff806097812 */ /* 0x000fe400078ec0ff */
[----:B------:R-:W-:Y:S02]  /*0150*/  MOV R11, RZ ;  /* 0x000000ff000b7202 */ /* 0x000fe40000000f00 */
[----:B------:R-:W-:Y:S02]  /*0160*/  MOV R12, R0 ;  /* 0x00000000000c7202 */ /* 0x000fe40000000f00 */
[----:B------:R-:W-:Y:S01]  /*0170*/  IADD3 R10, PT, PT, -R9, RZ, RZ ;  /* 0x000000ff090a7210 */ /* 0x000fe20007ffe1ff */
[----:B-1----:R-:W-:-:S03]  /*0180*/  IMAD.WIDE.U32 R4, R8, 0x4, R4 ;  /* 0x0000000408047825 */ /* 0x002fc600078e0004 */
[----:B------:R-:W-:-:S04]  /*0190*/  IADD3 R4, P1, PT, R4, 0x10, RZ ;  /* 0x0000001004047810 */ /* 0x000fc80007f3e0ff */
[----:B------:R-:W-:-:S09]  /*01a0*/  IADD3.X R5, PT, PT, RZ, R5, RZ, P1, !PT ;  /* 0x00000005ff057210 */ /* 0x000fd20000ffe4ff */
.L_x_1:
[----:B------:R-:W1:Y:S01]  /*01b0*/  LDC.64 R14, c[0x0][0x388] ;  /* 0x0000e200ff0e7b82 */ /* 0x000e620000000a00 */
[----:B--2---:R-:W2:Y:S01]  /*01c0*/  LDG.E R16, desc[UR4][R4.64+-0x10] ;  /* 0xfffff00404107981 */ /* 0x004ea2000c1e1900 */
[----:B-1----:R-:W-:-:S05]  /*01d0*/  IMAD.WIDE R14, R12, 0x4, R14 ;  /* 0x000000040c0e7825 */ /* 0x002fca00078e020e */
[----:B------:R-:W2:Y:S02]  /*01e0*/  LDG.E R17, desc[UR4][R14.64] ;  /* 0x000000040e117981 */ /* 0x000ea4000c1e1900 */
[----:B--2---:R-:W-:Y:S02]  /*01f0*/  IMAD R11, R16, R17, R11 ;  /* 0x00000011100b7224 */ /* 0x004fe400078e020b */
[----:B------:R-:W-:-:S03]  /*0200*/  IMAD.WIDE R16, R7, 0x4, R14 ;  /* 0x0000000407107825 */ /* 0x000fc600078e020e */
[----:B------:R1:W-:Y:S04]  /*0210*/  STG.E desc[UR4][R2.64], R11 ;  /* 0x0000000b02007986 */ /* 0x0003e8000c101904 */
[----:B------:R-:W2:Y:S04]  /*0220*/  LDG.E R18, desc[UR4][R4.64+-0xc] ;  /* 0xfffff40404127981 */ /* 0x000ea8000c1e1900 */
[----:B------:R-:W2:Y:S02]  /*0230*/  LDG.E R19, desc[UR4][R16.64] ;  /* 0x0000000410137981 */ /* 0x000ea4000c1e1900 */
[----:B--2---:R-:W-:-:S02]  /*0240*/  IMAD R21, R18, R19, R11 ;  /* 0x0000001312157224 */ /* 0x004fc400078e020b */
[----:B------:R-:W-:-:S03]  /*0250*/  IMAD.WIDE R18, R7, 0x4, R16 ;  /* 0x0000000407127825 */ /* 0x000fc600078e0210 */
[----:B------:R2:W-:Y:S04]  /*0260*/  STG.E desc[UR4][R2.64], R21 ;  /* 0x0000001502007986 */ /* 0x0005e8000c101904 */
[----:B------:R-:W3:Y:S04]  /*0270*/  LDG.E R20, desc[UR4][R4.64+-0x8] ;  /* 0xfffff80404147981 */ /* 0x000ee8000c1e1900 */
[----:B------:R-:W3:Y:S01]  /*0280*/  LDG.E R22, desc[UR4][R18.64] ;  /* 0x0000000412167981 */ /* 0x000ee2000c1e1900 */
[----:B------:R-:W-:-:S04]  /*0290*/  IMAD.WIDE R14, R7, 0x4, R18 ;  /* 0x00000004070e7825 */ /* 0x000fc800078e0212 */
[----:B---3--:R-:W-:-:S05]  /*02a0*/  IMAD R23, R20, R22, R21 ;  /* 0x0000001614177224 */ /* 0x008fca00078e0215 */
[----:B------:R3:W-:Y:S04]  /*02b0*/  STG.E desc[UR4][R2.64], R23 ;  /* 0x0000001702007986 */ /* 0x0007e8000c101904 */
[----:B------:R-:W4:Y:S04]  /*02c0*/  LDG.E R20, desc[UR4][R4.64+-0x4] ;  /* 0xfffffc0404147981 */ /* 0x000f28000c1e1900 */
[----:B-1----:R-:W4:Y:S01]  /*02d0*/  LDG.E R11, desc[UR4][R14.64] ;  /* 0x000000040e0b7981 */ /* 0x002f22000c1e1900 */
[----:B------:R-:W-:-:S04]  /*02e0*/  IMAD.WIDE R16, R7, 0x4, R14 ;  /* 0x0000000407107825 */ /* 0x000fc800078e020e */
[----:B----4-:R-:W-:-:S05]  /*02f0*/  IMAD R11, R20, R11, R23 ;  /* 0x0000000b140b7224 */ /* 0x010fca00078e0217 */
[----:B------:R1:W-:Y:S04]  /*0300*/  STG.E desc[UR4][R2.64], R11 ;  /* 0x0000000b02007986 */ /* 0x0003e8000c101904 */
[----:B------:R-:W4:Y:S04]  /*0310*/  LDG.E R20, desc[UR4][R4.64] ;  /* 0x0000000404147981 */ /* 0x000f28000c1e1900 */
[----:B--2---:R-:W4:Y:S01]  /*0320*/  LDG.E R21, desc[UR4][R16.64] ;  /* 0x0000000410157981 */ /* 0x004f22000c1e1900 */
[----:B------:R-:W-:-:S04]  /*0330*/  IMAD.WIDE R18, R7, 0x4, R16 ;  /* 0x0000000407127825 */ /* 0x000fc800078e0210 */
[----:B----4-:R-:W-:-:S05]  /*0340*/  IMAD R21, R20, R21, R11 ;  /* 0x0000001514157224 */ /* 0x010fca00078e020b */
[----:B------:R2:W-:Y:S04]  /*0350*/  STG.E desc[UR4][R2.64], R21 ;  /* 0x0000001502007986 */ /* 0x0005e8000c101904 */
[----:B------:R-:W3:Y:S04]  /*0360*/  LDG.E R20, desc[UR4][R4.64+0x4] ;  /* 0x0000040404147981 */ /* 0x000ee8000c1e1900 */
[----:B------:R-:W3:Y:S01]  /*0370*/  LDG.E R22, desc[UR4][R18.64] ;  /* 0x0000000412167981 */ /* 0x000ee2000c1e1900 */
[----:B------:R-:W-:-:S04]  /*0380*/  IMAD.WIDE R14, R7, 0x4, R18 ;  /* 0x00000004070e7825 */ /* 0x000fc800078e0212 */
[----:B---3--:R-:W-:-:S05]  /*0390*/  IMAD R23, R20, R22, R21 ;  /* 0x0000001614177224 */ /* 0x008fca00078e0215 */
[----:B------:R2:W-:Y:S04]  /*03a0*/  STG.E desc[UR4][R2.64], R23 ;  /* 0x0000001702007986 */ /* 0x0005e8000c101904 */
[----:B------:R-:W3:Y:S04]  /*03b0*/  LDG.E R20, desc[UR4][R4.64+0x8] ;  /* 0x0000080404147981 */ /* 0x000ee8000c1e1900 */
[----:B-1----:R-:W3:Y:S01]  /*03c0*/  LDG.E R11, desc[UR4][R14.64] ;  /* 0x000000040e0b7981 */ /* 0x002ee2000c1e1900 */
[----:B------:R-:W-:Y:S01]  /*03d0*/  IMAD.WIDE R16, R7, 0x4, R14 ;  /* 0x0000000407107825 */ /* 0x000fe200078e020e */
[----:B------:R-:W-:-:S03]  /*03e0*/  IADD3 R10, PT, PT, R10, 0x8, RZ ;  /* 0x000000080a0a7810 */ /* 0x000fc60007ffe0ff */
[----:B---3--:R-:W-:-:S05]  /*03f0*/  IMAD R25, R20, R11, R23 ;  /* 0x0000000b14197224 */ /* 0x008fca00078e0217 */
[----:B------:R2:W-:Y:S04]  /*0400*/  STG.E desc[UR4][R2.64], R25 ;  /* 0x0000001902007986 */ /* 0x0005e8000c101904 */
[----:B------:R-:W3:Y:S04]  /*0410*/  LDG.E R16, desc[UR4][R16.64] ;  /* 0x0000000410107981 */ /* 0x000ee8000c1e1900 */
[----:B------:R1:W3:Y:S01]  /*0420*/  LDG.E R20, desc[UR4][R4.64+0xc] ;  /* 0x00000c0404147981 */ /* 0x0002e2000c1e1900 */
[----:B------:R-:W-:Y:S02]  /*0430*/  ISETP.NE.AND P1, PT, R10, RZ, PT ;  /* 0x000000ff0a00720c */ /* 0x000fe40003f25270 */
[----:B------:R-:W-:-:S02]  /*0440*/  LEA R12, R7, R12, 0x3 ;  /* 0x0000000c070c7211 */ /* 0x000fc400078e18ff */
[----:B-1----:R-:W-:-:S04]  /*0450*/  IADD3 R4, P2, PT, R4, 0x20, RZ ;  /* 0x0000002004047810 */ /* 0x002fc80007f5e0ff */
[----:B------:R-:W-:Y:S01]  /*0460*/  IADD3.X R5, PT, PT, RZ, R5, RZ, P2, !PT ;  /* 0x00000005ff057210 */ /* 0x000fe200017fe4ff */
[----:B---3--:R-:W-:-:S05]  /*0470*/  IMAD R11, R20, R16, R25 ;  /* 0x00000010140b7224 */ /* 0x008fca00078e0219 */
[----:B------:R2:W-:Y:S01]  /*0480*/  STG.E desc[UR4][R2.64], R11 ;  /* 0x0000000b02007986 */ /* 0x0005e2000c101904 */
[----:B------:R-:W-:Y:S05]  /*0490*/  @P1 BRA `(.L_x_1) ;  /* 0xfffffffc00441947 */ /* 0x000fea000383ffff */
.L_x_0:
[----:B------:R-:W-:Y:S05]  /*04a0*/  @!P0 EXIT ;  /* 0x000000000000894d */ /* 0x000fea0003800000 */
[----:B------:R-:W-:Y:S02]  /*04b0*/  ISETP.GE.U32.AND P1, PT, R13, 0x4, PT ;  /* 0x000000040d00780c */ /* 0x000fe40003f26070 */
[----:B------:R-:W-:-:S04]  /*04c0*/  LOP3.LUT R16, R6, 0x3, RZ, 0xc0, !PT ;  /* 0x0000000306107812 */ /* 0x000fc800078ec0ff */
[----:B------:R-:W-:-:S07]  /*04d0*/  ISETP.NE.AND P0, PT, R16, RZ, PT ;  /* 0x000000ff1000720c */ /* 0x000fce0003f05270 */
[----:B------:R-:W-:Y:S06]  /*04e0*/  @!P1 BRA `(.L_x_2) ;  /* 0x00000000007c9947 */ /* 0x000fec0003800000 */
[----:B------:R-:W1:Y:S01]  /*04f0*/  LDC.64 R14, c[0x0][0x380] ;  /* 0x0000e000ff0e7b82 */ /* 0x000e620000000a00 */
[----:B------:R-:W-:Y:S01]  /*0500*/  IADD3 R5, PT, PT, R8, R9, RZ ;  /* 0x0000000908057210 */ /* 0x000fe20007ffe0ff */
[----:B------:R-:W-:-:S06]  /*0510*/  IMAD R17, R9, R7, R0 ;  /* 0x0000000709117224 */ /* 0x000fcc00078e0200 */
[----:B------:R-:W3:Y:S01]  /*0520*/  LDC.64 R12, c[0x0][0x388] ;  /* 0x0000e200ff0c7b82 */ /* 0x000ee20000000a00 */
[----:B-1----:R-:W-:-:S07]  /*0530*/  IMAD.WIDE.U32 R14, R5, 0x4, R14 ;  /* 0x00000004050e7825 */ /* 0x002fce00078e000e */
[----:B------:R-:W1:Y:S01]  /*0540*/  LDC.64 R4, c[0x0][0x380] ;  /* 0x0000e000ff047b82 */ /* 0x000e620000000a00 */
[----:B------:R-:W4:Y:S01]  /*0550*/  LDG.E R14, desc[UR4][R14.64] ;  /* 0x000000040e0e7981 */ /* 0x000f22000c1e1900 */
[----:B---3--:R-:W-:-:S05]  /*0560*/  IMAD.WIDE R12, R17, 0x4, R12 ;  /* 0x00000004110c7825 */ /* 0x008fca00078e020c */
[----:B------:R-:W4:Y:S01]  /*0570*/  LDG.E R10, desc[UR4][R12.64] ;  /* 0x000000040c0a7981 */ /* 0x000f22000c1e1900 */
[----:B------:R-:W-:-:S04]  /*0580*/  IADD3 R17, P1, PT, R8, R9, RZ ;  /* 0x0000000908117210 */ /* 0x000fc80007f3e0ff */
[----:B------:R-:W-:Y:S02]  /*0590*/  IADD3.X R18, PT, PT, RZ, RZ, RZ, P1, !PT ;  /* 0x000000ffff127210 */ /* 0x000fe40000ffe4ff */
[----:B-1----:R-:W-:-:S04]  /*05a0*/  LEA R4, P1, R17, R4, 0x2 ;  /* 0x0000000411047211 */ /* 0x002fc800078210ff */
[----:B------:R-:W-:Y:S01]  /*05b0*/  LEA.HI.X R5, R17, R5, R18, 0x2, P1 ;  /* 0x0000000511057211 */ /* 0x000fe200008f1412 */
[----:B----4-:R-:W-:Y:S02]  /*05c0*/  IMAD R17, R14, R10, R11 ;  /* 0x0000000a0e117224 */ /* 0x010fe400078e020b */
[----:B--2---:R-:W-:-:S03]  /*05d0*/  IMAD.WIDE R10, R7, 0x4, R12 ;  /* 0x00000004070a7825 */ /* 0x004fc600078e020c */
[----:B------:R1:W-:Y:S04]  /*05e0*/  STG.E desc[UR4][R2.64], R17 ;  /* 0x0000001102007986 */ /* 0x0003e8000c101904 */
[----:B------:R-:W2:Y:S04]  /*05f0*/  LDG.E R18, desc[UR4][R10.64] ;  /* 0x000000040a127981 */ /* 0x000ea8000c1e1900 */
[----:B------:R-:W2:Y:S01]  /*0600*/  LDG.E R14, desc[UR4][R4.64+0x4] ;  /* 0x00000404040e7981 */ /* 0x000ea2000c1e1900 */
[----:B------:R-:W-:-:S04]  /*0610*/  IMAD.WIDE R12, R7, 0x4, R10 ;  /* 0x00000004070c7825 */ /* 0x000fc800078e020a */
[----:B--2---:R-:W-:-:S05]  /*0620*/  IMAD R19, R14, R18, R17 ;  /* 0x000000120e137224 */ /* 0x004fca00078e0211 */
[----:B------:R1:W-:Y:S04]  /*0630*/  STG.E desc[UR4][R2.64], R19 ;  /* 0x0000001302007986 */ /* 0x0003e8000c101904 */
[----:B------:R-:W2:Y:S04]  /*0640*/  LDG.E R14, desc[UR4][R4.64+0x8] ;  /* 0x00000804040e7981 */ /* 0x000ea8000c1e1900 */
[----:B------:R-:W2:Y:S02]  /*0650*/  LDG.E R15, desc[UR4][R12.64] ;  /* 0x000000040c0f7981 */ /* 0x000ea4000c1e1900 */
[----:B--2---:R-:W-:-:S02]  /*0660*/  IMAD R21, R14, R15, R19 ;  /* 0x0000000f0e157224 */ /* 0x004fc400078e0213 */
[----:B------:R-:W-:-:S03]  /*0670*/  IMAD.WIDE R14, R7, 0x4, R12 ;  /* 0x00000004070e7825 */ /* 0x000fc600078e020c */
[----:B------:R1:W-:Y:S04]  /*0680*/  STG.E desc[UR4][R2.64], R21 ;  /* 0x0000001502007986 */ /* 0x0003e8000c101904 */
[----:B------:R-:W2:Y:S04]  /*0690*/  LDG.E R18, desc[UR4][R4.64+0xc] ;  /* 0x00000c0404127981 */ /* 0x000ea8000c1e1900 */
[----:B------:R-:W2:Y:S01]  /*06a0*/  LDG.E R14, desc[UR4][R14.64] ;  /* 0x000000040e0e7981 */ /* 0x000ea2000c1e1900 */
[----:B------:R-:W-:Y:S01]  /*06b0*/  IADD3 R9, PT, PT, R9, 0x4, RZ ;  /* 0x0000000409097810 */ /* 0x000fe20007ffe0ff */
[----:B--2---:R-:W-:-:S05]  /*06c0*/  IMAD R11, R18, R14, R21 ;  /* 0x0000000e120b7224 */ /* 0x004fca00078e0215 */
[----:B------:R1:W-:Y:S02]  /*06d0*/  STG.E desc[UR4][R2.64], R11 ;  /* 0x0000000b02007986 */ /* 0x0003e4000c101904 */
.L_x_2:
[----:B------:R-:W-:Y:S05]  /*06e0*/  @!P0 EXIT ;  /* 0x000000000000894d */ /* 0x000fea0003800000 */
[----:B------:R-:W-:Y:S02]  /*06f0*/  ISETP.NE.AND P1, PT, R16, 0x1, PT ;  /* 0x000000011000780c */ /* 0x000fe40003f25270 */
[----:B------:R-:W-:-:S04]  /*0700*/  LOP3.LUT R6, R6, 0x1, RZ, 0xc0, !PT ;  /* 0x0000000106067812 */ /* 0x000fc800078ec0ff */
[----:B------:R-:W-:-:S07]  /*0710*/  ISETP.NE.U32.AND P0, PT, R6, 0x1, PT ;  /* 0x000000010600780c */ /* 0x000fce0003f05070 */
[----:B------:R-:W-:Y:S06]  /*0720*/  @!P1 BRA `(.L_x_3) ;  /* 0x0000000000549947 */ /* 0x000fec0003800000 */
[----:B------:R-:W3:Y:S01]  /*0730*/  LDC.64 R4, c[0x0][0x380] ;  /* 0x0000e000ff047b82 */ /* 0x000ee20000000a00 */
[----:B------:R-:W-:Y:S01]  /*0740*/  IADD3 R15, PT, PT, R8, R9, RZ ;  /* 0x00000009080f7210 */ /* 0x000fe20007ffe0ff */
[----:B-1----:R-:W-:-:S06]  /*0750*/  IMAD R17, R9, R7, R0 ;  /* 0x0000000709117224 */ /* 0x002fcc00078e0200 */
[----:B------:R-:W1:Y:S01]  /*0760*/  LDC.64 R12, c[0x0][0x388] ;  /* 0x0000e200ff0c7b82 */ /* 0x000e620000000a00 */
[----:B---3--:R-:W-:-:S06]  /*0770*/  IMAD.WIDE.U32 R14, R15, 0x4, R4 ;  /* 0x000000040f0e7825 */ /* 0x008fcc00078e0004 */
[----:B------:R-:W3:Y:S01]  /*0780*/  LDG.E R14, desc[UR4][R14.64] ;  /* 0x000000040e0e7981 */ /* 0x000ee2000c1e1900 */
[----:B-1----:R-:W-:Y:S02]  /*0790*/  IMAD.WIDE R12, R17, 0x4, R12 ;  /* 0x00000004110c7825 */ /* 0x002fe400078e020c */
[----:B------:R-:W1:Y:S03]  /*07a0*/  LDC.64 R16, c[0x0][0x380] ;  /* 0x0000e000ff107b82 */ /* 0x000e660000000a00 */
[----:B------:R-:W3:Y:S01]  /*07b0*/  LDG.E R6, desc[UR4][R12.64] ;  /* 0x000000040c067981 */ /* 0x000ee2000c1e1900 */
[----:B------:R-:W-:-:S04]  /*07c0*/  IADD3 R5, P1, PT, R8, R9, RZ ;  /* 0x0000000908057210 */ /* 0x000fc80007f3e0ff */
[----:B------:R-:W-:Y:S02]  /*07d0*/  IADD3.X R10, PT, PT, RZ, RZ, RZ, P1, !PT ;  /* 0x000000ffff0a7210 */ /* 0x000fe40000ffe4ff */
[----:B-1----:R-:W-:-:S04]  /*07e0*/  LEA R4, P1, R5, R16, 0x2 ;  /* 0x0000001005047211 */ /* 0x002fc800078210ff */
[----:B------:R-:W-:Y:S01]  /*07f0*/  LEA.HI.X R5, R5, R17, R10, 0x2, P1 ;  /* 0x0000001105057211 */ /* 0x000fe200008f140a */
[----:B------:R-:W-:-:S04]  /*0800*/  IMAD.WIDE R16, R7, 0x4, R12 ;  /* 0x0000000407107825 */ /* 0x000fc800078e020c */
[----:B---3--:R-:W-:-:S05]  /*0810*/  IMAD R19, R14, R6, R11 ;  /* 0x000000060e137224 */ /* 0x008fca00078e020b */
[----:B------:R3:W-:Y:S04]  /*0820*/  STG.E desc[UR4][R2.64], R19 ;  /* 0x0000001302007986 */ /* 0x0007e8000c101904 */
[----:B------:R-:W2:Y:S04]  /*0830*/  LDG.E R4, desc[UR4][R4.64+0x4] ;  /* 0x0000040404047981 */ /* 0x000ea8000c1e1900 */
[----:B------:R-:W2:Y:S01]  /*0840*/  LDG.E R16, desc[UR4][R16.64] ;  /* 0x0000000410107981 */ /* 0x000ea2000c1e1900 */
[----:B------:R-:W-:Y:S01]  /*0850*/  IADD3 R9, PT, PT, R9, 0x2, RZ ;  /* 0x0000000209097810 */ /* 0x000fe20007ffe0ff */
[----:B--2---:R-:W-:-:S05]  /*0860*/  IMAD R11, R4, R16, R19 ;  /* 0x00000010040b7224 */ /* 0x004fca00078e0213 */
[----:B------:R3:W-:Y:S02]  /*0870*/  STG.E desc[UR4][R2.64], R11 ;  /* 0x0000000b02007986 */ /* 0x0007e4000c101904 */
.L_x_3:
[----:B------:R-:W-:Y:S05]  /*0880*/  @P0 EXIT ;  /* 0x000000000000094d */ /* 0x000fea0003800000 */
[----:B------:R-:W4:Y:S01]  /*0890*/  LDC.64 R4, c[0x0][0x380] ;  /* 0x0000e000ff047b82 */ /* 0x000f220000000a00 */
[----:B------:R-:W-:Y:S01]  /*08a0*/  IADD3 R15, PT, PT, R8, R9, RZ ;  /* 0x00000009080f7210 */ /* 0x000fe20007ffe0ff */
[----:B------:R-:W-:-:S06]  /*08b0*/  IMAD R7, R9, R7, R0 ;  /* 0x0000000709077224 */ /* 0x000fcc00078e0200 */
[----:B------:R-:W5:Y:S01]  /*08c0*/  LDC.64 R12, c[0x0][0x388] ;  /* 0x0000e200ff0c7b82 */ /* 0x000f620000000a00 */
[----:B----4-:R-:W-:-:S06]  /*08d0*/  IMAD.WIDE.U32 R4, R15, 0x4, R4 ;  /* 0x000000040f047825 */ /* 0x010fcc00078e0004 */
[----:B------:R-:W1:Y:S01]  /*08e0*/  LDG.E R4, desc[UR4][R4.64] ;  /* 0x0000000404047981 */ /* 0x000e62000c1e1900 */
[----:B-----5:R-:W-:-:S06]  /*08f0*/  IMAD.WIDE R6, R7, 0x4, R12 ;  /* 0x0000000407067825 */ /* 0x020fcc00078e020c */
[----:B------:R-:W1:Y:S02]  /*0900*/  LDG.E R6, desc[UR4][R6.64] ;  /* 0x0000000406067981 */ /* 0x000e64000c1e1900 */
[----:B-123--:R-:W-:-:S05]  /*0910*/  IMAD R11, R4, R6, R11 ;  /* 0x00000006040b7224 */ /* 0x00efca00078e020b */
[----:B------:R-:W-:Y:S01]  /*0920*/  STG.E desc[UR4][R2.64], R11 ;  /* 0x0000000b02007986 */ /* 0x000fe2000c101904 */
[----:B------:R-:W-:Y:S05]  /*0930*/  EXIT ;  /* 0x000000000000794d */ /* 0x000fea0003800000 */
.L_x_4:
[----:B------:R-:W-:-:S00]  /*0940*/  BRA `(.L_x_4) ;  /* 0xfffffffc00fc7947 */ /* 0x000fc0000383ffff */
[----:B------:R-:W-:-:S00]  /*0950*/  NOP ;  /* 0x0000000000007918 */ /* 0x000fc00000000000 */
        /* <DEDUP_REMOVED lines=10> */
.L_x_5:


//--------------------- .nv.shared.reserved.0     --------------------------
	.section	.nv.shared.reserved.0,"aw",@nobits
	.weak		__nv_reservedSMEM_offset_0_alias
	.size		__nv_reservedSMEM_offset_0_alias, 0, 64
	.other		__nv_reservedSMEM_offset_0_alias,@"STO_CUDA_RESERVED_SHARED STV_DEFAULT"
__nv_reservedSMEM_offset_0_alias:
	.zero		0
	.zero		64


//--------------------- .nv.constant0._Z3addPiS_S_iii --------------------------
	.section	.nv.constant0._Z3addPiS_S_iii,"a",@progbits
	.sectionflags	@""
	.align	4
.nv.constant0._Z3addPiS_S_iii:
	.zero		932


//--------------------- SYMBOLS --------------------------

	.type		.nv.reservedSmem.offset0,@object
	.size		.nv.reservedSmem.offset0,0x4
